//
// Generated by NVIDIA NVVM Compiler
//
// Compiler Build ID: CL-36424714
// Cuda compilation tools, release 13.0, V13.0.88
// Based on NVVM 20.0.0
//

.version 9.0
.target sm_100
.address_size 64

	// .globl	limitCoeff

.visible .entry limitCoeff(
	.param .u32 limitCoeff_param_0,
	.param .u32 limitCoeff_param_1,
	.param .f32 limitCoeff_param_2,
	.param .u64 .ptr .align 1 limitCoeff_param_3,
	.param .u64 .ptr .align 1 limitCoeff_param_4,
	.param .u64 .ptr .align 1 limitCoeff_param_5
)
{
	.reg .pred 	%p<16>;
	.reg .b32 	%r<50>;
	.reg .b32 	%f<168>;
	.reg .b64 	%rd<27>;

	ld.param.u32 	%r30, [limitCoeff_param_0];
	ld.param.u32 	%r29, [limitCoeff_param_1];
	ld.param.f32 	%f30, [limitCoeff_param_2];
	ld.param.u64 	%rd7, [limitCoeff_param_3];
	ld.param.u64 	%rd8, [limitCoeff_param_4];
	ld.param.u64 	%rd6, [limitCoeff_param_5];
	cvta.to.global.u64 	%rd1, %rd8;
	cvta.to.global.u64 	%rd2, %rd7;
	mov.u32 	%r31, %ctaid.x;
	mov.u32 	%r32, %ntid.x;
	mov.u32 	%r33, %tid.x;
	mad.lo.s32 	%r1, %r31, %r32, %r33;
	setp.ge.s32 	%p1, %r1, %r30;
	@%p1 bra 	$L__BB0_20;
	cvta.to.global.u64 	%rd9, %rd6;
	mul.lo.s32 	%r2, %r29, %r1;
	shl.b32 	%r34, %r1, 1;
	mul.wide.s32 	%rd10, %r34, 4;
	add.s64 	%rd3, %rd9, %rd10;
	ld.global.f32 	%f149, [%rd3+4];
	setp.leu.f32 	%p2, %f149, %f30;
	neg.f32 	%f2, %f30;
	setp.geu.f32 	%p3, %f149, %f2;
	and.pred  	%p4, %p2, %p3;
	@%p4 bra 	$L__BB0_20;
	setp.leu.f32 	%p5, %f149, %f30;
	@%p5 bra 	$L__BB0_4;
	st.global.f32 	[%rd3+4], %f30;
	mov.f32 	%f149, %f30;
	bra.uni 	$L__BB0_6;
$L__BB0_4:
	setp.geu.f32 	%p6, %f149, %f2;
	@%p6 bra 	$L__BB0_6;
	st.global.f32 	[%rd3+4], %f2;
	mov.f32 	%f149, %f2;
$L__BB0_6:
	setp.lt.s32 	%p7, %r29, 1;
	mov.f32 	%f166, 0f00000000;
	mov.f32 	%f167, %f166;
	@%p7 bra 	$L__BB0_19;
	shl.b32 	%r36, %r2, 1;
	add.s32 	%r3, %r36, %r29;
	and.b32  	%r4, %r29, 15;
	setp.lt.u32 	%p8, %r29, 16;
	mov.f32 	%f167, 0f00000000;
	mov.b32 	%r45, 0;
	mov.f32 	%f166, %f167;
	@%p8 bra 	$L__BB0_10;
	and.b32  	%r45, %r29, 2147483632;
	neg.s32 	%r43, %r45;
	add.s64 	%rd4, %rd2, 32;
	add.s64 	%rd5, %rd1, 32;
	mov.f32 	%f167, 0f00000000;
	mov.u32 	%r41, %r2;
	mov.u32 	%r42, %r3;
$L__BB0_9:
	.pragma "nounroll";
	mul.wide.s32 	%rd11, %r42, 4;
	add.s64 	%rd12, %rd4, %rd11;
	mul.wide.s32 	%rd13, %r41, 4;
	add.s64 	%rd14, %rd5, %rd13;
	ld.global.f32 	%f35, [%rd12+-32];
	add.f32 	%f36, %f166, %f35;
	ld.global.f32 	%f37, [%rd14+-32];
	add.f32 	%f38, %f167, %f37;
	ld.global.f32 	%f39, [%rd12+-28];
	add.f32 	%f40, %f36, %f39;
	ld.global.f32 	%f41, [%rd14+-28];
	add.f32 	%f42, %f38, %f41;
	ld.global.f32 	%f43, [%rd12+-24];
	add.f32 	%f44, %f40, %f43;
	ld.global.f32 	%f45, [%rd14+-24];
	add.f32 	%f46, %f42, %f45;
	ld.global.f32 	%f47, [%rd12+-20];
	add.f32 	%f48, %f44, %f47;
	ld.global.f32 	%f49, [%rd14+-20];
	add.f32 	%f50, %f46, %f49;
	ld.global.f32 	%f51, [%rd12+-16];
	add.f32 	%f52, %f48, %f51;
	ld.global.f32 	%f53, [%rd14+-16];
	add.f32 	%f54, %f50, %f53;
	ld.global.f32 	%f55, [%rd12+-12];
	add.f32 	%f56, %f52, %f55;
	ld.global.f32 	%f57, [%rd14+-12];
	add.f32 	%f58, %f54, %f57;
	ld.global.f32 	%f59, [%rd12+-8];
	add.f32 	%f60, %f56, %f59;
	ld.global.f32 	%f61, [%rd14+-8];
	add.f32 	%f62, %f58, %f61;
	ld.global.f32 	%f63, [%rd12+-4];
	add.f32 	%f64, %f60, %f63;
	ld.global.f32 	%f65, [%rd14+-4];
	add.f32 	%f66, %f62, %f65;
	ld.global.f32 	%f67, [%rd12];
	add.f32 	%f68, %f64, %f67;
	ld.global.f32 	%f69, [%rd14];
	add.f32 	%f70, %f66, %f69;
	ld.global.f32 	%f71, [%rd12+4];
	add.f32 	%f72, %f68, %f71;
	ld.global.f32 	%f73, [%rd14+4];
	add.f32 	%f74, %f70, %f73;
	ld.global.f32 	%f75, [%rd12+8];
	add.f32 	%f76, %f72, %f75;
	ld.global.f32 	%f77, [%rd14+8];
	add.f32 	%f78, %f74, %f77;
	ld.global.f32 	%f79, [%rd12+12];
	add.f32 	%f80, %f76, %f79;
	ld.global.f32 	%f81, [%rd14+12];
	add.f32 	%f82, %f78, %f81;
	ld.global.f32 	%f83, [%rd12+16];
	add.f32 	%f84, %f80, %f83;
	ld.global.f32 	%f85, [%rd14+16];
	add.f32 	%f86, %f82, %f85;
	ld.global.f32 	%f87, [%rd12+20];
	add.f32 	%f88, %f84, %f87;
	ld.global.f32 	%f89, [%rd14+20];
	add.f32 	%f90, %f86, %f89;
	ld.global.f32 	%f91, [%rd12+24];
	add.f32 	%f92, %f88, %f91;
	ld.global.f32 	%f93, [%rd14+24];
	add.f32 	%f94, %f90, %f93;
	ld.global.f32 	%f95, [%rd12+28];
	add.f32 	%f166, %f92, %f95;
	ld.global.f32 	%f96, [%rd14+28];
	add.f32 	%f167, %f94, %f96;
	add.s32 	%r43, %r43, 16;
	add.s32 	%r42, %r42, 16;
	add.s32 	%r41, %r41, 16;
	setp.ne.s32 	%p9, %r43, 0;
	@%p9 bra 	$L__BB0_9;
$L__BB0_10:
	setp.eq.s32 	%p10, %r4, 0;
	@%p10 bra 	$L__BB0_19;
	and.b32  	%r14, %r29, 7;
	setp.lt.u32 	%p11, %r4, 8;
	@%p11 bra 	$L__BB0_13;
	add.s32 	%r37, %r3, %r45;
	mul.wide.s32 	%rd15, %r37, 4;
	add.s64 	%rd16, %rd2, %rd15;
	ld.global.f32 	%f98, [%rd16];
	add.f32 	%f99, %f166, %f98;
	add.s32 	%r38, %r45, %r2;
	mul.wide.s32 	%rd17, %r38, 4;
	add.s64 	%rd18, %rd1, %rd17;
	ld.global.f32 	%f100, [%rd18];
	add.f32 	%f101, %f167, %f100;
	ld.global.f32 	%f102, [%rd16+4];
	add.f32 	%f103, %f99, %f102;
	ld.global.f32 	%f104, [%rd18+4];
	add.f32 	%f105, %f101, %f104;
	ld.global.f32 	%f106, [%rd16+8];
	add.f32 	%f107, %f103, %f106;
	ld.global.f32 	%f108, [%rd18+8];
	add.f32 	%f109, %f105, %f108;
	ld.global.f32 	%f110, [%rd16+12];
	add.f32 	%f111, %f107, %f110;
	ld.global.f32 	%f112, [%rd18+12];
	add.f32 	%f113, %f109, %f112;
	ld.global.f32 	%f114, [%rd16+16];
	add.f32 	%f115, %f111, %f114;
	ld.global.f32 	%f116, [%rd18+16];
	add.f32 	%f117, %f113, %f116;
	ld.global.f32 	%f118, [%rd16+20];
	add.f32 	%f119, %f115, %f118;
	ld.global.f32 	%f120, [%rd18+20];
	add.f32 	%f121, %f117, %f120;
	ld.global.f32 	%f122, [%rd16+24];
	add.f32 	%f123, %f119, %f122;
	ld.global.f32 	%f124, [%rd18+24];
	add.f32 	%f125, %f121, %f124;
	ld.global.f32 	%f126, [%rd16+28];
	add.f32 	%f166, %f123, %f126;
	ld.global.f32 	%f127, [%rd18+28];
	add.f32 	%f167, %f125, %f127;
	add.s32 	%r45, %r45, 8;
$L__BB0_13:
	setp.eq.s32 	%p12, %r14, 0;
	@%p12 bra 	$L__BB0_19;
	and.b32  	%r17, %r29, 3;
	setp.lt.u32 	%p13, %r14, 4;
	@%p13 bra 	$L__BB0_16;
	add.s32 	%r39, %r3, %r45;
	mul.wide.s32 	%rd19, %r39, 4;
	add.s64 	%rd20, %rd2, %rd19;
	ld.global.f32 	%f129, [%rd20];
	add.f32 	%f130, %f166, %f129;
	add.s32 	%r40, %r45, %r2;
	mul.wide.s32 	%rd21, %r40, 4;
	add.s64 	%rd22, %rd1, %rd21;
	ld.global.f32 	%f131, [%rd22];
	add.f32 	%f132, %f167, %f131;
	ld.global.f32 	%f133, [%rd20+4];
	add.f32 	%f134, %f130, %f133;
	ld.global.f32 	%f135, [%rd22+4];
	add.f32 	%f136, %f132, %f135;
	ld.global.f32 	%f137, [%rd20+8];
	add.f32 	%f138, %f134, %f137;
	ld.global.f32 	%f139, [%rd22+8];
	add.f32 	%f140, %f136, %f139;
	ld.global.f32 	%f141, [%rd20+12];
	add.f32 	%f166, %f138, %f141;
	ld.global.f32 	%f142, [%rd22+12];
	add.f32 	%f167, %f140, %f142;
	add.s32 	%r45, %r45, 4;
$L__BB0_16:
	setp.eq.s32 	%p14, %r17, 0;
	@%p14 bra 	$L__BB0_19;
	add.s32 	%r49, %r45, %r2;
	add.s32 	%r48, %r45, %r3;
	neg.s32 	%r47, %r17;
$L__BB0_18:
	.pragma "nounroll";
	mul.wide.s32 	%rd23, %r49, 4;
	add.s64 	%rd24, %rd1, %rd23;
	mul.wide.s32 	%rd25, %r48, 4;
	add.s64 	%rd26, %rd2, %rd25;
	ld.global.f32 	%f143, [%rd26];
	add.f32 	%f166, %f166, %f143;
	ld.global.f32 	%f144, [%rd24];
	add.f32 	%f167, %f167, %f144;
	add.s32 	%r49, %r49, 1;
	add.s32 	%r48, %r48, 1;
	add.s32 	%r47, %r47, 1;
	setp.ne.s32 	%p15, %r47, 0;
	@%p15 bra 	$L__BB0_18;
$L__BB0_19:
	mul.f32 	%f145, %f166, %f149;
	sub.f32 	%f146, %f167, %f145;
	cvt.rn.f32.s32 	%f147, %r29;
	div.rn.f32 	%f148, %f146, %f147;
	st.global.f32 	[%rd3], %f148;
$L__BB0_20:
	ret;

}


// ===== COMPILED SASS (sm_100) =====

	.target	sm_100

	.elftype	@"ET_EXEC"


//--------------------- .note.nv.tkinfo           --------------------------
	.section	.note.nv.tkinfo,"",@"SHT_NOTE"
	.sectionflags	@"SHF_NOTE_NV_TKINFO"
	.tkinfo
        /*0018*/ 	.word	0x00000002
        /*0030*/ 	.string	""
        /*0030*/ 	.string	"ptxas"
        /*0030*/ 	.string	"Cuda compilation tools, release 13.0, V13.0.88"
        /*0030*/ 	.string	"Build cuda_13.0.r13.0/compiler.36424714_0"
        /*0030*/ 	.string	"-arch sm_100 -m 64 "



//--------------------- .note.nv.cuinfo           --------------------------
	.section	.note.nv.cuinfo,"",@"SHT_NOTE"
	.sectionflags	@"SHF_NOTE_NV_CUINFO"
        /*0018*/ 	.short	0x0002
        /*001a*/ 	.short	0x0064
        /*001c*/ 	.short	0x0082
	.zero		2


//--------------------- .nv.info                  --------------------------
	.section	.nv.info,"",@"SHT_CUDA_INFO"
	.align	4


	//----- nvinfo : EIATTR_REGCOUNT
	.align		4
        /*0000*/ 	.byte	0x04, 0x2f
        /*0002*/ 	.short	(.L_1 - .L_0)
	.align		4
.L_0:
        /*0004*/ 	.word	index@(limitCoeff)
        /*0008*/ 	.word	0x00000020


	//----- nvinfo : EIATTR_FRAME_SIZE
	.align		4
.L_1:
        /*000c*/ 	.byte	0x04, 0x11
        /*000e*/ 	.short	(.L_3 - .L_2)
	.align		4
.L_2:
        /*0010*/ 	.word	index@($__internal_0_$__cuda_sm3x_div_rn_noftz_f32_slowpath)
        /*0014*/ 	.word	0x00000000


	//----- nvinfo : EIATTR_FRAME_SIZE
	.align		4
.L_3:
        /*0018*/ 	.byte	0x04, 0x11
        /*001a*/ 	.short	(.L_5 - .L_4)
	.align		4
.L_4:
        /*001c*/ 	.word	index@(limitCoeff)
        /*0020*/ 	.word	0x00000000


	//----- nvinfo : EIATTR_MIN_STACK_SIZE
	.align		4
.L_5:
        /*0024*/ 	.byte	0x04, 0x12
        /*0026*/ 	.short	(.L_7 - .L_6)
	.align		4
.L_6:
        /*0028*/ 	.word	index@(limitCoeff)
        /*002c*/ 	.word	0x00000000
.L_7:


//--------------------- .nv.compat                --------------------------
	.section	.nv.compat,"",@"SHT_CUDA_COMPAT_INFO"
	.align	4
        /*0000*/ 	.byte	0x02, 0x09, 0x00, 0x00, 0x02, 0x02, 0x01, 0x00, 0x02, 0x05, 0x05, 0x00, 0x03, 0x07, 0x01, 0x01
        /*0010*/ 	.byte	0x02, 0x03, 0x00, 0x00, 0x02, 0x06, 0x01, 0x00, 0x04, 0x0b, 0x08, 0x00, 0x01, 0x00, 0x00, 0x00
        /*0020*/ 	.byte	0x00, 0x00, 0x00, 0x00


//--------------------- .nv.info.limitCoeff       --------------------------
	.section	.nv.info.limitCoeff,"",@"SHT_CUDA_INFO"
	.sectionflags	@""
	.align	4


	//----- nvinfo : EIATTR_CUDA_API_VERSION
	.align		4
        /*0000*/ 	.byte	0x04, 0x37
        /*0002*/ 	.short	(.L_9 - .L_8)
.L_8:
        /*0004*/ 	.word	0x00000082


	//----- nvinfo : EIATTR_KPARAM_INFO
	.align		4
.L_9:
        /*0008*/ 	.byte	0x04, 0x17
        /*000a*/ 	.short	(.L_11 - .L_10)
.L_10:
        /*000c*/ 	.word	0x00000000
        /*0010*/ 	.short	0x0005
        /*0012*/ 	.short	0x0020
        /*0014*/ 	.byte	0x00, 0xf5, 0x21, 0x00


	//----- nvinfo : EIATTR_KPARAM_INFO
	.align		4
.L_11:
        /*0018*/ 	.byte	0x04, 0x17
        /*001a*/ 	.short	(.L_13 - .L_12)
.L_12:
        /*001c*/ 	.word	0x00000000
        /*0020*/ 	.short	0x0004
        /*0022*/ 	.short	0x0018
        /*0024*/ 	.byte	0x00, 0xf5, 0x21, 0x00


	//----- nvinfo : EIATTR_KPARAM_INFO
	.align		4
.L_13:
        /*0028*/ 	.byte	0x04, 0x17
        /*002a*/ 	.short	(.L_15 - .L_14)
.L_14:
        /*002c*/ 	.word	0x00000000
        /*0030*/ 	.short	0x0003
        /*0032*/ 	.short	0x0010
        /*0034*/ 	.byte	0x00, 0xf5, 0x21, 0x00


	//----- nvinfo : EIATTR_KPARAM_INFO
	.align		4
.L_15:
        /*0038*/ 	.byte	0x04, 0x17
        /*003a*/ 	.short	(.L_17 - .L_16)
.L_16:
        /*003c*/ 	.word	0x00000000
        /*0040*/ 	.short	0x0002
        /*0042*/ 	.short	0x0008
        /*0044*/ 	.byte	0x00, 0xf0, 0x11, 0x00


	//----- nvinfo : EIATTR_KPARAM_INFO
	.align		4
.L_17:
        /*0048*/ 	.byte	0x04, 0x17
        /*004a*/ 	.short	(.L_19 - .L_18)
.L_18:
        /*004c*/ 	.word	0x00000000
        /*0050*/ 	.short	0x0001
        /*0052*/ 	.short	0x0004
        /*0054*/ 	.byte	0x00, 0xf0, 0x11, 0x00


	//----- nvinfo : EIATTR_KPARAM_INFO
	.align		4
.L_19:
        /*0058*/ 	.byte	0x04, 0x17
        /*005a*/ 	.short	(.L_21 - .L_20)
.L_20:
        /*005c*/ 	.word	0x00000000
        /*0060*/ 	.short	0x0000
        /*0062*/ 	.short	0x0000
        /*0064*/ 	.byte	0x00, 0xf0, 0x11, 0x00


	//----- nvinfo : EIATTR_SPARSE_MMA_MASK
	.align		4
.L_21:
        /*0068*/ 	.byte	0x03, 0x50
        /*006a*/ 	.short	0x0000


	//----- nvinfo : EIATTR_MAXREG_COUNT
	.align		4
        /*006c*/ 	.byte	0x03, 0x1b
        /*006e*/ 	.short	0x00ff


	//----- nvinfo : EIATTR_MERCURY_ISA_VERSION
	.align		4
        /*0070*/ 	.byte	0x03, 0x5f
        /*0072*/ 	.short	0x0101


	//----- nvinfo : EIATTR_VRC_CTA_INIT_COUNT
	.align		4
        /*0074*/ 	.byte	0x02, 0x4a
	.zero		1
	.zero		1


	//----- nvinfo : EIATTR_EXIT_INSTR_OFFSETS
	.align		4
        /*0078*/ 	.byte	0x04, 0x1c
        /*007a*/ 	.short	(.L_23 - .L_22)


	//   ....[0]....
.L_22:
        /*007c*/ 	.word	0x00000070


	//   ....[1]....
        /*0080*/ 	.word	0x00000120


	//   ....[2]....
        /*0084*/ 	.word	0x00000e60


	//----- nvinfo : EIATTR_CRS_STACK_SIZE
	.align		4
.L_23:
        /*0088*/ 	.byte	0x04, 0x1e
        /*008a*/ 	.short	(.L_25 - .L_24)
.L_24:
        /*008c*/ 	.word	0x00000000


	//----- nvinfo : EIATTR_CBANK_PARAM_SIZE
	.align		4
.L_25:
        /*0090*/ 	.byte	0x03, 0x19
        /*0092*/ 	.short	0x0028


	//----- nvinfo : EIATTR_PARAM_CBANK
	.align		4
        /*0094*/ 	.byte	0x04, 0x0a
        /*0096*/ 	.short	(.L_27 - .L_26)
	.align		4
.L_26:
        /*0098*/ 	.word	index@(.nv.constant0.limitCoeff)
        /*009c*/ 	.short	0x0380
        /*009e*/ 	.short	0x0028


	//----- nvinfo : EIATTR_SW_WAR
	.align		4
.L_27:
        /*00a0*/ 	.byte	0x04, 0x36
        /*00a2*/ 	.short	(.L_29 - .L_28)
.L_28:
        /*00a4*/ 	.word	0x00000008
.L_29:


//--------------------- .nv.callgraph             --------------------------
	.section	.nv.callgraph,"",@"SHT_CUDA_CALLGRAPH"
	.align	4
	.sectionentsize	8
	.align		4
        /*0000*/ 	.word	0x00000000
	.align		4
        /*0004*/ 	.word	0xffffffff
	.align		4
        /*0008*/ 	.word	0x00000000
	.align		4
        /*000c*/ 	.word	0xfffffffe
	.align		4
        /*0010*/ 	.word	0x00000000
	.align		4
        /*0014*/ 	.word	0xfffffffd
	.align		4
        /*0018*/ 	.word	0x00000000
	.align		4
        /*001c*/ 	.word	0xfffffffc


//--------------------- .text.limitCoeff          --------------------------
	.section	.text.limitCoeff,"ax",@progbits
	.align	128
        .global         limitCoeff
        .type           limitCoeff,@function
        .size           limitCoeff,(.L_x_22 - limitCoeff)
        .other          limitCoeff,@"STO_CUDA_ENTRY STV_DEFAULT"
limitCoeff:
.text.limitCoeff:
[----:B------:R-:W-:Y:S01]  /*0000*/  LDC R1, c[0x0][0x37c] ;  /* 0x0000df00ff017b82 */ /* 0x000fe20000000800 */
[----:B------:R-:W0:Y:S07]  /*0010*/  S2R R3, SR_TID.X ;  /* 0x0000000000037919 */ /* 0x000e2e0000002100 */
[----:B------:R-:W0:Y:S01]  /*0020*/  S2UR UR4, SR_CTAID.X ;  /* 0x00000000000479c3 */ /* 0x000e220000002500 */
[----:B------:R-:W1:Y:S07]  /*0030*/  LDCU UR5, c[0x0][0x380] ;  /* 0x00007000ff0577ac */ /* 0x000e6e0008000800 */
[----:B------:R-:W0:Y:S02]  /*0040*/  LDC R0, c[0x0][0x360] ;  /* 0x0000d800ff007b82 */ /* 0x000e240000000800 */
[----:B0-----:R-:W-:-:S05]  /*0050*/  IMAD R0, R0, UR4, R3 ;  /* 0x0000000400007c24 */ /* 0x001fca000f8e0203 */
[----:B-1----:R-:W-:-:S13]  /*0060*/  ISETP.GE.AND P0, PT, R0, UR5, PT ;  /* 0x0000000500007c0c */ /* 0x002fda000bf06270 */
[----:B------:R-:W-:Y:S05]  /*0070*/  @P0 EXIT ;  /* 0x000000000000094d */ /* 0x000fea0003800000 */
[----:B------:R-:W0:Y:S01]  /*0080*/  LDC.64 R4, c[0x0][0x3a0] ;  /* 0x0000e800ff047b82 */ /* 0x000e220000000a00 */
[----:B------:R-:W1:Y:S01]  /*0090*/  LDCU.64 UR14, c[0x0][0x358] ;  /* 0x00006b00ff0e77ac */ /* 0x000e620008000a00 */
[----:B------:R-:W-:Y:S01]  /*00a0*/  SHF.L.U32 R3, R0, 0x1, RZ ;  /* 0x0000000100037819 */ /* 0x000fe200000006ff */
[----:B------:R-:W2:Y:S05]  /*00b0*/  LDCU UR13, c[0x0][0x384] ;  /* 0x00007080ff0d77ac */ /* 0x000eaa0008000800 */
[----:B------:R-:W3:Y:S01]  /*00c0*/  LDC R2, c[0x0][0x388] ;  /* 0x0000e200ff027b82 */ /* 0x000ee20000000800 */
[----:B0-----:R-:W-:-:S05]  /*00d0*/  IMAD.WIDE R4, R3, 0x4, R4 ;  /* 0x0000000403047825 */ /* 0x001fca00078e0204 */
[----:B-1----:R-:W3:Y:S01]  /*00e0*/  LDG.E R9, desc[UR14][R4.64+0x4] ;  /* 0x0000040e04097981 */ /* 0x002ee2000c1e1900 */
[----:B--2---:R-:W-:Y:S01]  /*00f0*/  IMAD R0, R0, UR13, RZ ;  /* 0x0000000d00007c24 */ /* 0x004fe2000f8e02ff */
[CC--:B---3--:R-:W-:Y:S02]  /*0100*/  FSETP.GEU.AND P0, PT, R9.reuse, -R2.reuse, PT ;  /* 0x800000020900720b */ /* 0x0c8fe40003f0e000 */
[----:B------:R-:W-:-:S13]  /*0110*/  FSETP.LEU.AND P1, PT, R9, R2, PT ;  /* 0x000000020900720b */ /* 0x000fda0003f2b000 */
[----:B------:R-:W-:Y:S05]  /*0120*/  @P0 EXIT P1 ;  /* 0x000000000000094d */ /* 0x000fea0000800000 */
[----:B------:R-:W-:Y:S01]  /*0130*/  FSETP.GT.AND P0, PT, R9, R2, PT ;  /* 0x000000020900720b */ /* 0x000fe20003f04000 */
[----:B------:R-:W-:-:S12]  /*0140*/  BSSY.RECONVERGENT B0, `(.L_x_0) ;  /* 0x0000007000007945 */ /* 0x000fd80003800200 */
[----:B------:R0:W-:Y:S01]  /*0150*/  @P0 STG.E desc[UR14][R4.64+0x4], R2 ;  /* 0x0000040204000986 */ /* 0x0001e2000c10190e */
[----:B------:R-:W1:Y:S01]  /*0160*/  @P0 LDC R9, c[0x0][0x388] ;  /* 0x0000e200ff090b82 */ /* 0x000e620000000800 */
[----:B------:R-:W-:Y:S05]  /*0170*/  @P0 BRA `(.L_x_1) ;  /* 0x00000000000c0947 */ /* 0x000fea0003800000 */
[----:B-1----:R-:W-:-:S13]  /*0180*/  FSETP.GEU.AND P0, PT, R9, -R2, PT ;  /* 0x800000020900720b */ /* 0x002fda0003f0e000 */
[----:B------:R-:W-:-:S05]  /*0190*/  @!P0 FADD R9, -R2, -RZ ;  /* 0x800000ff02098221 */ /* 0x000fca0000000100 */
[----:B------:R2:W-:Y:S02]  /*01a0*/  @!P0 STG.E desc[UR14][R4.64+0x4], R9 ;  /* 0x0000040904008986 */ /* 0x0005e4000c10190e */
.L_x_1:
[----:B------:R-:W-:Y:S05]  /*01b0*/  BSYNC.RECONVERGENT B0 ;  /* 0x0000000000007941 */ /* 0x000fea0003800200 */
.L_x_0:
[----:B------:R-:W-:Y:S01]  /*01c0*/  UISETP.GE.AND UP0, UPT, UR13, 0x1, UPT ;  /* 0x000000010d00788c */ /* 0x000fe2000bf06270 */
[----:B------:R-:W-:Y:S01]  /*01d0*/  HFMA2 R17, -RZ, RZ, 0, 0 ;  /* 0x00000000ff117431 */ /* 0x000fe200000001ff */
[----:B------:R-:W-:-:S07]  /*01e0*/  MOV R20, RZ ;  /* 0x000000ff00147202 */ /* 0x000fce0000000f00 */
[----:B------:R-:W-:Y:S05]  /*01f0*/  BRA.U !UP0, `(.L_x_2) ;  /* 0x0000000908d87547 */ /* 0x000fea000b800000 */
[----:B------:R-:W-:Y:S02]  /*0200*/  UISETP.GE.U32.AND UP1, UPT, UR13, 0x10, UPT ;  /* 0x000000100d00788c */ /* 0x000fe4000bf26070 */
[----:B------:R-:W-:Y:S01]  /*0210*/  LEA R8, R0, UR13, 0x1 ;  /* 0x0000000d00087c11 */ /* 0x000fe2000f8e08ff */
[----:B------:R-:W-:Y:S01]  /*0220*/  ULOP3.LUT UR12, UR13, 0xf, URZ, 0xc0, !UPT ;  /* 0x0000000f0d0c7892 */ /* 0x000fe2000f8ec0ff */
[----:B------:R-:W-:Y:S01]  /*0230*/  MOV R20, RZ ;  /* 0x000000ff00147202 */ /* 0x000fe20000000f00 */
[----:B------:R-:W-:Y:S01]  /*0240*/  UMOV UR4, URZ ;  /* 0x000000ff00047c82 */ /* 0x000fe20008000000 */
[----:B------:R-:W-:Y:S01]  /*0250*/  MOV R17, RZ ;  /* 0x000000ff00117202 */ /* 0x000fe20000000f00 */
[----:B------:R-:W-:Y:S02]  /*0260*/  UISETP.NE.AND UP0, UPT, UR12, URZ, UPT ;  /* 0x000000ff0c00728c */ /* 0x000fe4000bf05270 */
[----:B------:R-:W-:Y:S09]  /*0270*/  BRA.U !UP1, `(.L_x_3) ;  /* 0x0000000509547547 */ /* 0x000ff2000b800000 */
[----:B------:R-:W3:Y:S01]  /*0280*/  LDCU.128 UR8, c[0x0][0x390] ;  /* 0x00007200ff0877ac */ /* 0x000ee20008000c00 */
[----:B------:R-:W-:Y:S01]  /*0290*/  HFMA2 R20, -RZ, RZ, 0, 0 ;  /* 0x00000000ff147431 */ /* 0x000fe200000001ff */
[----:B------:R-:W-:Y:S01]  /*02a0*/  MOV R10, R0 ;  /* 0x00000000000a7202 */ /* 0x000fe20000000f00 */
[----:B------:R-:W-:Y:S01]  /*02b0*/  ULOP3.LUT UR4, UR13, 0x7ffffff0, URZ, 0xc0, !UPT ;  /* 0x7ffffff00d047892 */ /* 0x000fe2000f8ec0ff */
[----:B------:R-:W-:Y:S01]  /*02c0*/  MOV R11, R8 ;  /* 0x00000008000b7202 */ /* 0x000fe20000000f00 */
[----:B---3--:R-:W-:Y:S02]  /*02d0*/  UIADD3 UR7, UP1, UPT, UR8, 0x20, URZ ;  /* 0x0000002008077890 */ /* 0x008fe4000ff3e0ff */
[----:B------:R-:W-:Y:S02]  /*02e0*/  UIADD3 UR5, UP2, UPT, UR10, 0x20, URZ ;  /* 0x000000200a057890 */ /* 0x000fe4000ff5e0ff */
[----:B------:R-:W-:Y:S02]  /*02f0*/  UIADD3 UR10, UPT, UPT, -UR4, URZ, URZ ;  /* 0x000000ff040a7290 */ /* 0x000fe4000fffe1ff */
[----:B------:R-:W-:-:S02]  /*0300*/  UIADD3.X UR8, UPT, UPT, URZ, UR9, URZ, UP1, !UPT ;  /* 0x00000009ff087290 */ /* 0x000fc40008ffe4ff */
[----:B------:R-:W-:-:S12]  /*0310*/  UIADD3.X UR6, UPT, UPT, URZ, UR11, URZ, UP2, !UPT ;  /* 0x0000000bff067290 */ /* 0x000fd800097fe4ff */
.L_x_4:
[----:B------:R-:W-:Y:S02]  /*0320*/  MOV R6, UR7 ;  /* 0x0000000700067c02 */ /* 0x000fe40008000f00 */
[----:B------:R-:W-:-:S03]  /*0330*/  MOV R7, UR8 ;  /* 0x0000000800077c02 */ /* 0x000fc60008000f00 */
[----:B------:R-:W-:-:S05]  /*0340*/  IMAD.WIDE R6, R11, 0x4, R6 ;  /* 0x000000040b067825 */ /* 0x000fca00078e0206 */
[----:B------:R-:W3:Y:S04]  /*0350*/  LDG.E R16, desc[UR14][R6.64+-0x20] ;  /* 0xffffe00e06107981 */ /* 0x000ee8000c1e1900 */
[----:B------:R-:W4:Y:S04]  /*0360*/  LDG.E R24, desc[UR14][R6.64+-0x1c] ;  /* 0xffffe40e06187981 */ /* 0x000f28000c1e1900 */
[----:B------:R-:W5:Y:S01]  /*0370*/  LDG.E R18, desc[UR14][R6.64+-0x18] ;  /* 0xffffe80e06127981 */ /* 0x000f62000c1e1900 */
[----:B0-----:R-:W-:Y:S02]  /*0380*/  MOV R2, UR5 ;  /* 0x0000000500027c02 */ /* 0x001fe40008000f00 */
[----:B------:R-:W-:Y:S01]  /*0390*/  MOV R3, UR6 ;  /* 0x0000000600037c02 */ /* 0x000fe20008000f00 */
[----:B------:R-:W2:Y:S04]  /*03a0*/  LDG.E R21, desc[UR14][R6.64+-0x14] ;  /* 0xffffec0e06157981 */ /* 0x000ea8000c1e1900 */
[----:B------:R-:W2:Y:S01]  /*03b0*/  LDG.E R22, desc[UR14][R6.64+-0x10] ;  /* 0xfffff00e06167981 */ /* 0x000ea2000c1e1900 */
[----:B------:R-:W-:-:S03]  /*03c0*/  IMAD.WIDE R2, R10, 0x4, R2 ;  /* 0x000000040a027825 */ /* 0x000fc600078e0202 */
[----:B------:R-:W2:Y:S04]  /*03d0*/  LDG.E R19, desc[UR14][R6.64+-0xc] ;  /* 0xfffff40e06137981 */ /* 0x000ea8000c1e1900 */
[----:B------:R-:W2:Y:S04]  /*03e0*/  LDG.E R23, desc[UR14][R2.64+-0x20] ;  /* 0xffffe00e02177981 */ /* 0x000ea8000c1e1900 */
[----:B------:R-:W2:Y:S04]  /*03f0*/  LDG.E R26, desc[UR14][R6.64+-0x8] ;  /* 0xfffff80e061a7981 */ /* 0x000ea8000c1e1900 */
[----:B------:R-:W2:Y:S04]  /*0400*/  LDG.E R12, desc[UR14][R2.64+-0x1c] ;  /* 0xffffe40e020c7981 */ /* 0x000ea8000c1e1900 */
[----:B------:R-:W2:Y:S04]  /*0410*/  LDG.E R25, desc[UR14][R6.64+-0x4] ;  /* 0xfffffc0e06197981 */ /* 0x000ea8000c1e1900 */
[----:B------:R-:W2:Y:S04]  /*0420*/  LDG.E R13, desc[UR14][R2.64+-0x18] ;  /* 0xffffe80e020d7981 */ /* 0x000ea8000c1e1900 */
[----:B------:R-:W2:Y:S04]  /*0430*/  LDG.E R14, desc[UR14][R2.64+-0x14] ;  /* 0xffffec0e020e7981 */ /* 0x000ea8000c1e1900 */
[----:B------:R-:W2:Y:S01]  /*0440*/  LDG.E R15, desc[UR14][R2.64+-0x10] ;  /* 0xfffff00e020f7981 */ /* 0x000ea2000c1e1900 */
[----:B---3--:R-:W-:-:S03]  /*0450*/  FADD R17, R16, R17 ;  /* 0x0000001110117221 */ /* 0x008fc60000000000 */
[----:B------:R-:W3:Y:S01]  /*0460*/  LDG.E R16, desc[UR14][R2.64+-0xc] ;  /* 0xfffff40e02107981 */ /* 0x000ee2000c1e1900 */
[----:B----4-:R-:W-:-:S03]  /*0470*/  FADD R27, R17, R24 ;  /* 0x00000018111b7221 */ /* 0x010fc60000000000 */
[----:B------:R-:W4:Y:S01]  /*0480*/  LDG.E R17, desc[UR14][R2.64+-0x8] ;  /* 0xfffff80e02117981 */ /* 0x000f22000c1e1900 */
[----:B-----5:R-:W-:-:S03]  /*0490*/  FADD R24, R27, R18 ;  /* 0x000000121b187221 */ /* 0x020fc60000000000 */
[----:B------:R-:W5:Y:S01]  /*04a0*/  LDG.E R18, desc[UR14][R2.64+-0x4] ;  /* 0xfffffc0e02127981 */ /* 0x000f62000c1e1900 */
[----:B--2---:R-:W-:-:S03]  /*04b0*/  FADD R21, R24, R21 ;  /* 0x0000001518157221 */ /* 0x004fc60000000000 */
[----:B------:R-:W2:Y:S01]  /*04c0*/  LDG.E R24, desc[UR14][R6.64+0xc] ;  /* 0x00000c0e06187981 */ /* 0x000ea2000c1e1900 */
[----:B------:R-:W-:-:S03]  /*04d0*/  FADD R22, R21, R22 ;  /* 0x0000001615167221 */ /* 0x000fc60000000000 */
        /* <DEDUP_REMOVED lines=14> */
[----:B------:R-:W2:Y:S04]  /*05c0*/  LDG.E R25, desc[UR14][R6.64+0x8] ;  /* 0x0000080e06197981 */ /* 0x000ea8000c1e1900 */
[----:B------:R-:W2:Y:S01]  /*05d0*/  LDG.E R14, desc[UR14][R2.64+0x8] ;  /* 0x0000080e020e7981 */ /* 0x000ea2000c1e1900 */
[----:B------:R-:W-:-:S03]  /*05e0*/  FADD R29, R28, R15 ;  /* 0x0000000f1c1d7221 */ /* 0x000fc60000000000 */
[----:B------:R-:W2:Y:S04]  /*05f0*/  LDG.E R15, desc[UR14][R2.64+0xc] ;  /* 0x00000c0e020f7981 */ /* 0x000ea8000c1e1900 */
[----:B------:R-:W2:Y:S04]  /*0600*/  LDG.E R27, desc[UR14][R6.64+0x1c] ;  /* 0x00001c0e061b7981 */ /* 0x000ea8000c1e1900 */
[----:B------:R-:W2:Y:S04]  /*0610*/  LDG.E R6, desc[UR14][R2.64+0x14] ;  /* 0x0000140e02067981 */ /* 0x000ea8000c1e1900 */
[----:B------:R-:W2:Y:S01]  /*0620*/  LDG.E R7, desc[UR14][R2.64+0x18] ;  /* 0x0000180e02077981 */ /* 0x000ea2000c1e1900 */
[----:B---3--:R-:W-:-:S03]  /*0630*/  FADD R28, R29, R16 ;  /* 0x000000101d1c7221 */ /* 0x008fc60000000000 */
[----:B------:R-:W3:Y:S01]  /*0640*/  LDG.E R16, desc[UR14][R2.64+0x10] ;  /* 0x0000100e02107981 */ /* 0x000ee2000c1e1900 */
[----:B----4-:R-:W-:-:S04]  /*0650*/  FADD R17, R28, R17 ;  /* 0x000000111c117221 */ /* 0x010fc80000000000 */
[----:B-----5:R-:W-:Y:S02]  /*0660*/  FADD R17, R17, R18 ;  /* 0x0000001211117221 */ /* 0x020fe40000000000 */
[----:B------:R-:W4:Y:S01]  /*0670*/  LDG.E R18, desc[UR14][R2.64+0x1c] ;  /* 0x00001c0e02127981 */ /* 0x000f22000c1e1900 */
[----:B------:R-:W-:Y:S01]  /*0680*/  UIADD3 UR10, UPT, UPT, UR10, 0x10, URZ ;  /* 0x000000100a0a7890 */ /* 0x000fe2000fffe0ff */
[----:B--2---:R-:W-:Y:S01]  /*0690*/  FADD R19, R19, R20 ;  /* 0x0000001413137221 */ /* 0x004fe20000000000 */
[----:B------:R-:W-:-:S03]  /*06a0*/  FADD R12, R17, R12 ;  /* 0x0000000c110c7221 */ /* 0x000fc60000000000 */
[----:B------:R-:W-:Y:S01]  /*06b0*/  FADD R26, R19, R26 ;  /* 0x0000001a131a7221 */ /* 0x000fe20000000000 */
[----:B------:R-:W-:-:S03]  /*06c0*/  FADD R13, R12, R13 ;  /* 0x0000000d0c0d7221 */ /* 0x000fc60000000000 */
[----:B------:R-:W-:Y:S01]  /*06d0*/  FADD R25, R26, R25 ;  /* 0x000000191a197221 */ /* 0x000fe20000000000 */
[----:B------:R-:W-:-:S03]  /*06e0*/  FADD R14, R13, R14 ;  /* 0x0000000e0d0e7221 */ /* 0x000fc60000000000 */
[----:B------:R-:W-:Y:S01]  /*06f0*/  FADD R24, R25, R24 ;  /* 0x0000001819187221 */ /* 0x000fe20000000000 */
[----:B------:R-:W-:-:S03]  /*0700*/  FADD R15, R14, R15 ;  /* 0x0000000f0e0f7221 */ /* 0x000fc60000000000 */
[----:B------:R-:W-:Y:S01]  /*0710*/  FADD R23, R24, R23 ;  /* 0x0000001718177221 */ /* 0x000fe20000000000 */
[----:B------:R-:W-:-:S03]  /*0720*/  UISETP.NE.AND UP1, UPT, UR10, URZ, UPT ;  /* 0x000000ff0a00728c */ /* 0x000fc6000bf25270 */
[----:B------:R-:W-:-:S04]  /*0730*/  FADD R22, R23, R22 ;  /* 0x0000001617167221 */ /* 0x000fc80000000000 */
[----:B------:R-:W-:Y:S01]  /*0740*/  FADD R22, R22, R21 ;  /* 0x0000001516167221 */ /* 0x000fe20000000000 */
[----:B------:R-:W-:Y:S01]  /*0750*/  VIADD R11, R11, 0x10 ;  /* 0x000000100b0b7836 */ /* 0x000fe20000000000 */
[----:B------:R-:W-:Y:S02]  /*0760*/  IADD3 R10, PT, PT, R10, 0x10, RZ ;  /* 0x000000100a0a7810 */ /* 0x000fe40007ffe0ff */
[----:B------:R-:W-:Y:S01]  /*0770*/  FADD R17, R22, R27 ;  /* 0x0000001b16117221 */ /* 0x000fe20000000000 */
[----:B---3--:R-:W-:-:S04]  /*0780*/  FADD R15, R15, R16 ;  /* 0x000000100f0f7221 */ /* 0x008fc80000000000 */
[----:B------:R-:W-:-:S04]  /*0790*/  FADD R6, R15, R6 ;  /* 0x000000060f067221 */ /* 0x000fc80000000000 */
[----:B------:R-:W-:-:S04]  /*07a0*/  FADD R7, R6, R7 ;  /* 0x0000000706077221 */ /* 0x000fc80000000000 */
[----:B----4-:R-:W-:Y:S01]  /*07b0*/  FADD R20, R7, R18 ;  /* 0x0000001207147221 */ /* 0x010fe20000000000 */
[----:B------:R-:W-:Y:S06]  /*07c0*/  BRA.U UP1, `(.L_x_4) ;  /* 0xfffffff901d47547 */ /* 0x000fec000b83ffff */
.L_x_3:
[----:B------:R-:W-:Y:S05]  /*07d0*/  BRA.U !UP0, `(.L_x_2) ;  /* 0x0000000508607547 */ /* 0x000fea000b800000 */
[----:B------:R-:W-:Y:S02]  /*07e0*/  UISETP.GE.U32.AND UP0, UPT, UR12, 0x8, UPT ;  /* 0x000000080c00788c */ /* 0x000fe4000bf06070 */
[----:B------:R-:W-:-:S04]  /*07f0*/  ULOP3.LUT UR6, UR13, 0x7, URZ, 0xc0, !UPT ;  /* 0x000000070d067892 */ /* 0x000fc8000f8ec0ff */
[----:B------:R-:W-:-:S03]  /*0800*/  UISETP.NE.AND UP1, UPT, UR6, URZ, UPT ;  /* 0x000000ff0600728c */ /* 0x000fc6000bf25270 */
[----:B------:R-:W-:Y:S08]  /*0810*/  BRA.U !UP0, `(.L_x_5) ;  /* 0x00000001089c7547 */ /* 0x000ff0000b800000 */
[----:B------:R-:W3:Y:S01]  /*0820*/  LDC.64 R6, c[0x0][0x390] ;  /* 0x0000e400ff067b82 */ /* 0x000ee20000000a00 */
[----:B------:R-:W-:Y:S02]  /*0830*/  IADD3 R11, PT, PT, R8, UR4, RZ ;  /* 0x00000004080b7c10 */ /* 0x000fe4000fffe0ff */
[----:B------:R-:W-:-:S05]  /*0840*/  IADD3 R13, PT, PT, R0, UR4, RZ ;  /* 0x00000004000d7c10 */ /* 0x000fca000fffe0ff */
[----:B0-----:R-:W0:Y:S01]  /*0850*/  LDC.64 R2, c[0x0][0x398] ;  /* 0x0000e600ff027b82 */ /* 0x001e220000000a00 */
[----:B---3--:R-:W-:-:S05]  /*0860*/  IMAD.WIDE R6, R11, 0x4, R6 ;  /* 0x000000040b067825 */ /* 0x008fca00078e0206 */
[----:B------:R-:W3:Y:S01]  /*0870*/  LDG.E R26, desc[UR14][R6.64] ;  /* 0x0000000e061a7981 */ /* 0x000ee2000c1e1900 */
[----:B0-----:R-:W-:-:S03]  /*0880*/  IMAD.WIDE R2, R13, 0x4, R2 ;  /* 0x000000040d027825 */ /* 0x001fc600078e0202 */
[----:B------:R-:W4:Y:S04]  /*0890*/  LDG.E R27, desc[UR14][R6.64+0x4] ;  /* 0x0000040e061b7981 */ /* 0x000f28000c1e1900 */
[----:B------:R-:W5:Y:S04]  /*08a0*/  LDG.E R25, desc[UR14][R2.64] ;  /* 0x0000000e02197981 */ /* 0x000f68000c1e1900 */
[----:B------:R-:W2:Y:S04]  /*08b0*/  LDG.E R22, desc[UR14][R2.64+0x4] ;  /* 0x0000040e02167981 */ /* 0x000ea8000c1e1900 */
        /* <DEDUP_REMOVED lines=12> */
[----:B------:R-:W-:Y:S01]  /*0980*/  UIADD3 UR4, UPT, UPT, UR4, 0x8, URZ ;  /* 0x0000000804047890 */ /* 0x000fe2000fffe0ff */
[----:B---3--:R-:W-:-:S04]  /*0990*/  FADD R26, R17, R26 ;  /* 0x0000001a111a7221 */ /* 0x008fc80000000000 */
[----:B----4-:R-:W-:Y:S01]  /*09a0*/  FADD R26, R26, R27 ;  /* 0x0000001b1a1a7221 */ /* 0x010fe20000000000 */
[----:B-----5:R-:W-:-:S04]  /*09b0*/  FADD R25, R20, R25 ;  /* 0x0000001914197221 */ /* 0x020fc80000000000 */
        /* <DEDUP_REMOVED lines=12> */
[----:B------:R-:W-:-:S07]  /*0a80*/  FADD R20, R19, R24 ;  /* 0x0000001813147221 */ /* 0x000fce0000000000 */
.L_x_5:
[----:B------:R-:W-:Y:S05]  /*0a90*/  BRA.U !UP1, `(.L_x_2) ;  /* 0x0000000109b07547 */ /* 0x000fea000b800000 */
[----:B------:R-:W-:Y:S02]  /*0aa0*/  UISETP.GE.U32.AND UP0, UPT, UR6, 0x4, UPT ;  /* 0x000000040600788c */ /* 0x000fe4000bf06070 */
[----:B------:R-:W-:-:S04]  /*0ab0*/  ULOP3.LUT UR5, UR13, 0x3, URZ, 0xc0, !UPT ;  /* 0x000000030d057892 */ /* 0x000fc8000f8ec0ff */
[----:B------:R-:W-:-:S03]  /*0ac0*/  UISETP.NE.AND UP1, UPT, UR5, URZ, UPT ;  /* 0x000000ff0500728c */ /* 0x000fc6000bf25270 */
[----:B------:R-:W-:Y:S08]  /*0ad0*/  BRA.U !UP0, `(.L_x_6) ;  /* 0x00000001085c7547 */ /* 0x000ff0000b800000 */
[----:B0-----:R-:W0:Y:S01]  /*0ae0*/  LDC.64 R2, c[0x0][0x390] ;  /* 0x0000e400ff027b82 */ /* 0x001e220000000a00 */
[----:B------:R-:W-:Y:S02]  /*0af0*/  IADD3 R11, PT, PT, R8, UR4, RZ ;  /* 0x00000004080b7c10 */ /* 0x000fe4000fffe0ff */
[----:B------:R-:W-:-:S05]  /*0b00*/  IADD3 R13, PT, PT, R0, UR4, RZ ;  /* 0x00000004000d7c10 */ /* 0x000fca000fffe0ff */
[----:B------:R-:W3:Y:S01]  /*0b10*/  LDC.64 R6, c[0x0][0x398] ;  /* 0x0000e600ff067b82 */ /* 0x000ee20000000a00 */
[----:B0-----:R-:W-:-:S05]  /*0b20*/  IMAD.WIDE R2, R11, 0x4, R2 ;  /* 0x000000040b027825 */ /* 0x001fca00078e0202 */
[----:B------:R-:W4:Y:S01]  /*0b30*/  LDG.E R10, desc[UR14][R2.64] ;  /* 0x0000000e020a7981 */ /* 0x000f22000c1e1900 */
[----:B---3--:R-:W-:-:S03]  /*0b40*/  IMAD.WIDE R6, R13, 0x4, R6 ;  /* 0x000000040d067825 */ /* 0x008fc600078e0206 */
[----:B------:R-:W3:Y:S04]  /*0b50*/  LDG.E R15, desc[UR14][R2.64+0x8] ;  /* 0x0000080e020f7981 */ /* 0x000ee8000c1e1900 */
[----:B------:R-:W5:Y:S04]  /*0b60*/  LDG.E R11, desc[UR14][R6.64] ;  /* 0x0000000e060b7981 */ /* 0x000f68000c1e1900 */
[----:B------:R-:W2:Y:S04]  /*0b70*/  LDG.E R13, desc[UR14][R2.64+0x4] ;  /* 0x0000040e020d7981 */ /* 0x000ea8000c1e1900 */
[----:B------:R-:W3:Y:S04]  /*0b80*/  LDG.E R12, desc[UR14][R6.64+0x4] ;  /* 0x0000040e060c7981 */ /* 0x000ee8000c1e1900 */
[----:B------:R-:W3:Y:S04]  /*0b90*/  LDG.E R14, desc[UR14][R6.64+0x8] ;  /* 0x0000080e060e7981 */ /* 0x000ee8000c1e1900 */
[----:B------:R-:W3:Y:S04]  /*0ba0*/  LDG.E R19, desc[UR14][R2.64+0xc] ;  /* 0x00000c0e02137981 */ /* 0x000ee8000c1e1900 */
[----:B------:R-:W3:Y:S01]  /*0bb0*/  LDG.E R16, desc[UR14][R6.64+0xc] ;  /* 0x00000c0e06107981 */ /* 0x000ee2000c1e1900 */
[----:B------:R-:W-:Y:S01]  /*0bc0*/  UIADD3 UR4, UPT, UPT, UR4, 0x4, URZ ;  /* 0x0000000404047890 */ /* 0x000fe2000fffe0ff */
[----:B----4-:R-:W-:Y:S01]  /*0bd0*/  FADD R10, R17, R10 ;  /* 0x0000000a110a7221 */ /* 0x010fe20000000000 */
[----:B-----5:R-:W-:-:S03]  /*0be0*/  FADD R11, R20, R11 ;  /* 0x0000000b140b7221 */ /* 0x020fc60000000000 */
[----:B--2---:R-:W-:Y:S01]  /*0bf0*/  FADD R10, R10, R13 ;  /* 0x0000000d0a0a7221 */ /* 0x004fe20000000000 */
[----:B---3--:R-:W-:-:S03]  /*0c00*/  FADD R11, R11, R12 ;  /* 0x0000000c0b0b7221 */ /* 0x008fc60000000000 */
[----:B------:R-:W-:Y:S01]  /*0c10*/  FADD R10, R10, R15 ;  /* 0x0000000f0a0a7221 */ /* 0x000fe20000000000 */
[----:B------:R-:W-:-:S03]  /*0c20*/  FADD R11, R11, R14 ;  /* 0x0000000e0b0b7221 */ /* 0x000fc60000000000 */
[----:B------:R-:W-:Y:S01]  /*0c30*/  FADD R17, R10, R19 ;  /* 0x000000130a117221 */ /* 0x000fe20000000000 */
[----:B------:R-:W-:-:S07]  /*0c40*/  FADD R20, R11, R16 ;  /* 0x000000100b147221 */ /* 0x000fce0000000000 */
.L_x_6:
[----:B------:R-:W-:Y:S05]  /*0c50*/  BRA.U !UP1, `(.L_x_2) ;  /* 0x0000000109407547 */ /* 0x000fea000b800000 */
[----:B------:R-:W3:Y:S01]  /*0c60*/  LDC.64 R12, c[0x0][0x390] ;  /* 0x0000e400ff0c7b82 */ /* 0x000ee20000000a00 */
[----:B------:R-:W-:Y:S01]  /*0c70*/  IADD3 R15, PT, PT, R0, UR4, RZ ;  /* 0x00000004000f7c10 */ /* 0x000fe2000fffe0ff */
[----:B------:R-:W-:Y:S01]  /*0c80*/  UIADD3 UR5, UPT, UPT, -UR5, URZ, URZ ;  /* 0x000000ff05057290 */ /* 0x000fe2000fffe1ff */
[----:B------:R-:W-:-:S05]  /*0c90*/  IADD3 R19, PT, PT, R8, UR4, RZ ;  /* 0x0000000408137c10 */ /* 0x000fca000fffe0ff */
[----:B------:R-:W4:Y:S06]  /*0ca0*/  LDC.64 R10, c[0x0][0x398] ;  /* 0x0000e600ff0a7b82 */ /* 0x000f2c0000000a00 */
.L_x_7:
[----:B0---4-:R-:W-:-:S04]  /*0cb0*/  IMAD.WIDE R2, R15, 0x4, R10 ;  /* 0x000000040f027825 */ /* 0x011fc800078e020a */
[----:B---3--:R-:W-:Y:S02]  /*0cc0*/  IMAD.WIDE R6, R19, 0x4, R12 ;  /* 0x0000000413067825 */ /* 0x008fe400078e020c */
[----:B------:R-:W3:Y:S04]  /*0cd0*/  LDG.E R3, desc[UR14][R2.64] ;  /* 0x0000000e02037981 */ /* 0x000ee8000c1e1900 */
[----:B------:R-:W4:Y:S01]  /*0ce0*/  LDG.E R6, desc[UR14][R6.64] ;  /* 0x0000000e06067981 */ /* 0x000f22000c1e1900 */
[----:B------:R-:W-:Y:S01]  /*0cf0*/  UIADD3 UR5, UPT, UPT, UR5, 0x1, URZ ;  /* 0x0000000105057890 */ /* 0x000fe2000fffe0ff */
[----:B------:R-:W-:Y:S01]  /*0d00*/  IADD3 R15, PT, PT, R15, 0x1, RZ ;  /* 0x000000010f0f7810 */ /* 0x000fe20007ffe0ff */
[----:B------:R-:W-:Y:S02]  /*0d10*/  VIADD R19, R19, 0x1 ;  /* 0x0000000113137836 */ /* 0x000fe40000000000 */
[----:B------:R-:W-:Y:S01]  /*0d20*/  UISETP.NE.AND UP0, UPT, UR5, URZ, UPT ;  /* 0x000000ff0500728c */ /* 0x000fe2000bf05270 */
[----:B---3--:R-:W-:Y:S01]  /*0d30*/  FADD R20, R3, R20 ;  /* 0x0000001403147221 */ /* 0x008fe20000000000 */
[----:B----4-:R-:W-:-:S07]  /*0d40*/  FADD R17, R6, R17 ;  /* 0x0000001106117221 */ /* 0x010fce0000000000 */
[----:B------:R-:W-:Y:S05]  /*0d50*/  BRA.U UP0, `(.L_x_7) ;  /* 0xfffffffd00d47547 */ /* 0x000fea000b83ffff */
.L_x_2:
[----:B------:R-:W-:Y:S01]  /*0d60*/  I2FP.F32.S32 R3, UR13 ;  /* 0x0000000d00037c45 */ /* 0x000fe20008201400 */
[----:B-1----:R-:W-:Y:S01]  /*0d70*/  FFMA R0, -R17, R9, R20 ;  /* 0x0000000911007223 */ /* 0x002fe20000000114 */
[----:B------:R-:W-:Y:S02]  /*0d80*/  BSSY.RECONVERGENT B0, `(.L_x_8) ;  /* 0x000000c000007945 */ /* 0x000fe40003800200 */
[----:B0-----:R-:W0:Y:S08]  /*0d90*/  MUFU.RCP R2, R3 ;  /* 0x0000000300027308 */ /* 0x001e300000001000 */
[----:B------:R-:W1:Y:S01]  /*0da0*/  FCHK P0, R0, R3 ;  /* 0x0000000300007302 */ /* 0x000e620000000000 */
[----:B0-----:R-:W-:-:S04]  /*0db0*/  FFMA R7, -R3, R2, 1 ;  /* 0x3f80000003077423 */ /* 0x001fc80000000102 */
[----:B------:R-:W-:-:S04]  /*0dc0*/  FFMA R7, R2, R7, R2 ;  /* 0x0000000702077223 */ /* 0x000fc80000000002 */
[----:B------:R-:W-:-:S04]  /*0dd0*/  FFMA R2, R0, R7, RZ ;  /* 0x0000000700027223 */ /* 0x000fc800000000ff */
[----:B------:R-:W-:-:S04]  /*0de0*/  FFMA R6, -R3, R2, R0 ;  /* 0x0000000203067223 */ /* 0x000fc80000000100 */
[----:B------:R-:W-:Y:S01]  /*0df0*/  FFMA R7, R7, R6, R2 ;  /* 0x0000000607077223 */ /* 0x000fe20000000002 */
[----:B-1----:R-:W-:Y:S06]  /*0e00*/  @!P0 BRA `(.L_x_9) ;  /* 0x00000000000c8947 */ /* 0x002fec0003800000 */
[----:B------:R-:W-:-:S07]  /*0e10*/  MOV R2, 0xe30 ;  /* 0x00000e3000027802 */ /* 0x000fce0000000f00 */
[----:B--2---:R-:W-:Y:S05]  /*0e20*/  CALL.REL.NOINC `($__internal_0_$__cuda_sm3x_div_rn_noftz_f32_slowpath) ;  /* 0x0000000000107944 */ /* 0x004fea0003c00000 */
[----:B------:R-:W-:-:S07]  /*0e30*/  MOV R7, R0 ;  /* 0x0000000000077202 */ /* 0x000fce0000000f00 */
.L_x_9:
[----:B------:R-:W-:Y:S05]  /*0e40*/  BSYNC.RECONVERGENT B0 ;  /* 0x0000000000007941 */ /* 0x000fea0003800200 */
.L_x_8:
[----:B------:R-:W-:Y:S01]  /*0e50*/  STG.E desc[UR14][R4.64], R7 ;  /* 0x0000000704007986 */ /* 0x000fe2000c10190e */
[----:B------:R-:W-:Y:S05]  /*0e60*/  EXIT ;  /* 0x000000000000794d */ /* 0x000fea0003800000 */
        .weak           $__internal_0_$__cuda_sm3x_div_rn_noftz_f32_slowpath
        .type           $__internal_0_$__cuda_sm3x_div_rn_noftz_f32_slowpath,@function
        .size           $__internal_0_$__cuda_sm3x_div_rn_noftz_f32_slowpath,(.L_x_22 - $__internal_0_$__cuda_sm3x_div_rn_noftz_f32_slowpath)
$__internal_0_$__cuda_sm3x_div_rn_noftz_f32_slowpath:
[----:B------:R-:W-:Y:S01]  /*0e70*/  SHF.R.U32.HI R7, RZ, 0x17, R3 ;  /* 0x00000017ff077819 */ /* 0x000fe20000011603 */
[----:B------:R-:W-:Y:S01]  /*0e80*/  BSSY.RECONVERGENT B1, `(.L_x_10) ;  /* 0x0000064000017945 */ /* 0x000fe20003800200 */
[----:B------:R-:W-:Y:S02]  /*0e90*/  SHF.R.U32.HI R6, RZ, 0x17, R0 ;  /* 0x00000017ff067819 */ /* 0x000fe40000011600 */
[----:B------:R-:W-:Y:S02]  /*0ea0*/  LOP3.LUT R7, R7, 0xff, RZ, 0xc0, !PT ;  /* 0x000000ff07077812 */ /* 0x000fe400078ec0ff */
[----:B------:R-:W-:Y:S02]  /*0eb0*/  LOP3.LUT R12, R6, 0xff, RZ, 0xc0, !PT ;  /* 0x000000ff060c7812 */ /* 0x000fe400078ec0ff */
[----:B------:R-:W-:Y:S02]  /*0ec0*/  IADD3 R10, PT, PT, R7, -0x1, RZ ;  /* 0xffffffff070a7810 */ /* 0x000fe40007ffe0ff */
[----:B------:R-:W-:-:S02]  /*0ed0*/  IADD3 R11, PT, PT, R12, -0x1, RZ ;  /* 0xffffffff0c0b7810 */ /* 0x000fc40007ffe0ff */
[----:B------:R-:W-:Y:S02]  /*0ee0*/  ISETP.GT.U32.AND P0, PT, R10, 0xfd, PT ;  /* 0x000000fd0a00780c */ /* 0x000fe40003f04070 */
[----:B------:R-:W-:Y:S02]  /*0ef0*/  MOV R6, R0 ;  /* 0x0000000000067202 */ /* 0x000fe40000000f00 */
[----:B------:R-:W-:Y:S02]  /*0f00*/  ISETP.GT.U32.OR P0, PT, R11, 0xfd, P0 ;  /* 0x000000fd0b00780c */ /* 0x000fe40000704470 */
[----:B------:R-:W-:-:S11]  /*0f10*/  MOV R9, R3 ;  /* 0x0000000300097202 */ /* 0x000fd60000000f00 */
[----:B------:R-:W-:Y:S01]  /*0f20*/  @!P0 MOV R8, RZ ;  /* 0x000000ff00088202 */ /* 0x000fe20000000f00 */
[----:B------:R-:W-:Y:S06]  /*0f30*/  @!P0 BRA `(.L_x_11) ;  /* 0x00000000005c8947 */ /* 0x000fec0003800000 */
[----:B------:R-:W-:Y:S02]  /*0f40*/  FSETP.GTU.FTZ.AND P0, PT, |R0|, +INF , PT ;  /* 0x7f8000000000780b */ /* 0x000fe40003f1c200 */
[----:B------:R-:W-:-:S04]  /*0f50*/  FSETP.GTU.FTZ.AND P1, PT, |R3|, +INF , PT ;  /* 0x7f8000000300780b */ /* 0x000fc80003f3c200 */
[----:B------:R-:W-:-:S13]  /*0f60*/  PLOP3.LUT P0, PT, P0, P1, PT, 0xf8, 0x8f ;  /* 0x00000000008f781c */ /* 0x000fda0000703f70 */
[----:B------:R-:W-:Y:S05]  /*0f70*/  @P0 BRA `(.L_x_12) ;  /* 0x00000004004c0947 */ /* 0x000fea0003800000 */
[----:B------:R-:W-:-:S13]  /*0f80*/  LOP3.LUT P0, RZ, R9, 0x7fffffff, R6, 0xc8, !PT ;  /* 0x7fffffff09ff7812 */ /* 0x000fda000780c806 */
[----:B------:R-:W-:Y:S05]  /*0f90*/  @!P0 BRA `(.L_x_13) ;  /* 0x00000004003c8947 */ /* 0x000fea0003800000 */
[C---:B------:R-:W-:Y:S02]  /*0fa0*/  FSETP.NEU.FTZ.AND P2, PT, |R0|.reuse, +INF , PT ;  /* 0x7f8000000000780b */ /* 0x040fe40003f5d200 */
[----:B------:R-:W-:Y:S02]  /*0fb0*/  FSETP.NEU.FTZ.AND P1, PT, |R3|, +INF , PT ;  /* 0x7f8000000300780b */ /* 0x000fe40003f3d200 */
[----:B------:R-:W-:-:S11]  /*0fc0*/  FSETP.NEU.FTZ.AND P0, PT, |R0|, +INF , PT ;  /* 0x7f8000000000780b */ /* 0x000fd60003f1d200 */
[----:B------:R-:W-:Y:S05]  /*0fd0*/  @!P1 BRA !P2, `(.L_x_13) ;  /* 0x00000004002c9947 */ /* 0x000fea0005000000 */
[----:B------:R-:W-:-:S04]  /*0fe0*/  LOP3.LUT P2, RZ, R6, 0x7fffffff, RZ, 0xc0, !PT ;  /* 0x7fffffff06ff7812 */ /* 0x000fc8000784c0ff */
[----:B------:R-:W-:-:S13]  /*0ff0*/  PLOP3.LUT P1, PT, P1, P2, PT, 0x2f, 0xf2 ;  /* 0x0000000000f2781c */ /* 0x000fda0000f24577 */
[----:B------:R-:W-:Y:S05]  /*1000*/  @P1 BRA `(.L_x_14) ;  /* 0x0000000400181947 */ /* 0x000fea0003800000 */
[----:B------:R-:W-:-:S04]  /*1010*/  LOP3.LUT P1, RZ, R9, 0x7fffffff, RZ, 0xc0, !PT ;  /* 0x7fffffff09ff7812 */ /* 0x000fc8000782c0ff */
[----:B------:R-:W-:-:S13]  /*1020*/  PLOP3.LUT P0, PT, P0, P1, PT, 0x2f, 0xf2 ;  /* 0x0000000000f2781c */ /* 0x000fda0000702577 */
[----:B------:R-:W-:Y:S05]  /*1030*/  @P0 BRA `(.L_x_15) ;  /* 0x0000000400000947 */ /* 0x000fea0003800000 */
[----:B------:R-:W-:Y:S02]  /*1040*/  ISETP.GE.AND P0, PT, R11, RZ, PT ;  /* 0x000000ff0b00720c */ /* 0x000fe40003f06270 */
[----:B------:R-:W-:-:S11]  /*1050*/  ISETP.GE.AND P1, PT, R10, RZ, PT ;  /* 0x000000ff0a00720c */ /* 0x000fd60003f26270 */
[----:B------:R-:W-:Y:S01]  /*1060*/  @P0 MOV R8, RZ ;  /* 0x000000ff00080202 */ /* 0x000fe20000000f00 */
[----:B------:R-:W-:Y:S01]  /*1070*/  @!P0 FFMA R6, R0, 1.84467440737095516160e+19, RZ ;  /* 0x5f80000000068823 */ /* 0x000fe200000000ff */
[----:B------:R-:W-:Y:S01]  /*1080*/  @!P0 MOV R8, 0xffffffc0 ;  /* 0xffffffc000088802 */ /* 0x000fe20000000f00 */
[----:B------:R-:W-:-:S03]  /*1090*/  @!P1 FFMA R9, R3, 1.84467440737095516160e+19, RZ ;  /* 0x5f80000003099823 */ /* 0x000fc600000000ff */
[----:B------:R-:W-:-:S07]  /*10a0*/  @!P1 IADD3 R8, PT, PT, R8, 0x40, RZ ;  /* 0x0000004008089810 */ /* 0x000fce0007ffe0ff */
.L_x_11:
[----:B------:R-:W-:Y:S01]  /*10b0*/  LEA R0, R7, 0xc0800000, 0x17 ;  /* 0xc080000007007811 */ /* 0x000fe200078eb8ff */
[----:B------:R-:W-:Y:S01]  /*10c0*/  BSSY.RECONVERGENT B2, `(.L_x_16) ;  /* 0x0000036000027945 */ /* 0x000fe20003800200 */
[----:B------:R-:W-:-:S03]  /*10d0*/  IADD3 R3, PT, PT, R12, -0x7f, RZ ;  /* 0xffffff810c037810 */ /* 0x000fc60007ffe0ff */
[----:B------:R-:W-:Y:S01]  /*10e0*/  IMAD.IADD R9, R9, 0x1, -R0 ;  /* 0x0000000109097824 */ /* 0x000fe200078e0a00 */
[C---:B------:R-:W-:Y:S01]  /*10f0*/  IADD3 R7, PT, PT, R3.reuse, 0x7f, -R7 ;  /* 0x0000007f03077810 */ /* 0x040fe20007ffe807 */
[----:B------:R-:W-:Y:S02]  /*1100*/  IMAD R0, R3, -0x800000, R6 ;  /* 0xff80000003007824 */ /* 0x000fe400078e0206 */
[----:B------:R-:W0:Y:S01]  /*1110*/  MUFU.RCP R10, R9 ;  /* 0x00000009000a7308 */ /* 0x000e220000001000 */
[----:B------:R-:W-:Y:S01]  /*1120*/  FADD.FTZ R11, -R9, -RZ ;  /* 0x800000ff090b7221 */ /* 0x000fe20000010100 */
[----:B------:R-:W-:-:S03]  /*1130*/  IADD3 R7, PT, PT, R7, R8, RZ ;  /* 0x0000000807077210 */ /* 0x000fc60007ffe0ff */
[----:B0-----:R-:W-:-:S04]  /*1140*/  FFMA R13, R10, R11, 1 ;  /* 0x3f8000000a0d7423 */ /* 0x001fc8000000000b */
[----:B------:R-:W-:-:S04]  /*1150*/  FFMA R15, R10, R13, R10 ;  /* 0x0000000d0a0f7223 */ /* 0x000fc8000000000a */
[----:B------:R-:W-:-:S04]  /*1160*/  FFMA R6, R0, R15, RZ ;  /* 0x0000000f00067223 */ /* 0x000fc800000000ff */
[----:B------:R-:W-:-:S04]  /*1170*/  FFMA R13, R11, R6, R0 ;  /* 0x000000060b0d7223 */ /* 0x000fc80000000000 */
[----:B------:R-:W-:-:S04]  /*1180*/  FFMA R6, R15, R13, R6 ;  /* 0x0000000d0f067223 */ /* 0x000fc80000000006 */
[----:B------:R-:W-:-:S04]  /*1190*/  FFMA R11, R11, R6, R0 ;  /* 0x000000060b0b7223 */ /* 0x000fc80000000000 */
[----:B------:R-:W-:-:S05]  /*11a0*/  FFMA R0, R15, R11, R6 ;  /* 0x0000000b0f007223 */ /* 0x000fca0000000006 */
[----:B------:R-:W-:-:S04]  /*11b0*/  SHF.R.U32.HI R3, RZ, 0x17, R0 ;  /* 0x00000017ff037819 */ /* 0x000fc80000011600 */
[----:B------:R-:W-:-:S04]  /*11c0*/  LOP3.LUT R3, R3, 0xff, RZ, 0xc0, !PT ;  /* 0x000000ff03037812 */ /* 0x000fc800078ec0ff */
[----:B------:R-:W-:-:S04]  /*11d0*/  IADD3 R9, PT, PT, R3, R7, RZ ;  /* 0x0000000703097210 */ /* 0x000fc80007ffe0ff */
[----:B------:R-:W-:-:S04]  /*11e0*/  IADD3 R3, PT, PT, R9, -0x1, RZ ;  /* 0xffffffff09037810 */ /* 0x000fc80007ffe0ff */
[----:B------:R-:W-:-:S13]  /*11f0*/  ISETP.GE.U32.AND P0, PT, R3, 0xfe, PT ;  /* 0x000000fe0300780c */ /* 0x000fda0003f06070 */
[----:B------:R-:W-:Y:S05]  /*1200*/  @!P0 BRA `(.L_x_17) ;  /* 0x0000000000808947 */ /* 0x000fea0003800000 */
[----:B------:R-:W-:-:S13]  /*1210*/  ISETP.GT.AND P0, PT, R9, 0xfe, PT ;  /* 0x000000fe0900780c */ /* 0x000fda0003f04270 */
[----:B------:R-:W-:Y:S05]  /*1220*/  @P0 BRA `(.L_x_18) ;  /* 0x00000000006c0947 */ /* 0x000fea0003800000 */
[----:B------:R-:W-:-:S13]  /*1230*/  ISETP.GE.AND P0, PT, R9, 0x1, PT ;  /* 0x000000010900780c */ /* 0x000fda0003f06270 */
[----:B------:R-:W-:Y:S05]  /*1240*/  @P0 BRA `(.L_x_19) ;  /* 0x0000000000740947 */ /* 0x000fea0003800000 */
[----:B------:R-:W-:Y:S02]  /*1250*/  ISETP.GE.AND P0, PT, R9, -0x18, PT ;  /* 0xffffffe80900780c */ /* 0x000fe40003f06270 */
[----:B------:R-:W-:-:S11]  /*1260*/  LOP3.LUT R0, R0, 0x80000000, RZ, 0xc0, !PT ;  /* 0x8000000000007812 */ /* 0x000fd600078ec0ff */
[----:B------:R-:W-:Y:S05]  /*1270*/  @!P0 BRA `(.L_x_19) ;  /* 0x0000000000688947 */ /* 0x000fea0003800000 */
[-CC-:B------:R-:W-:Y:S01]  /*1280*/  FFMA.RZ R3, R15, R11.reuse, R6.reuse ;  /* 0x0000000b0f037223 */ /* 0x180fe2000000c006 */
[C---:B------:R-:W-:Y:S02]  /*1290*/  IADD3 R8, PT, PT, R9.reuse, 0x20, RZ ;  /* 0x0000002009087810 */ /* 0x040fe40007ffe0ff */
[----:B------:R-:W-:Y:S02]  /*12a0*/  ISETP.NE.AND P2, PT, R9, RZ, PT ;  /* 0x000000ff0900720c */ /* 0x000fe40003f45270 */
[----:B------:R-:W-:Y:S01]  /*12b0*/  LOP3.LUT R7, R3, 0x7fffff, RZ, 0xc0, !PT ;  /* 0x007fffff03077812 */ /* 0x000fe200078ec0ff */
[CCC-:B------:R-:W-:Y:S01]  /*12c0*/  FFMA.RP R3, R15.reuse, R11.reuse, R6.reuse ;  /* 0x0000000b0f037223 */ /* 0x1c0fe20000008006 */
[----:B------:R-:W-:Y:S01]  /*12d0*/  FFMA.RM R6, R15, R11, R6 ;  /* 0x0000000b0f067223 */ /* 0x000fe20000004006 */
[----:B------:R-:W-:Y:S02]  /*12e0*/  ISETP.NE.AND P1, PT, R9, RZ, PT ;  /* 0x000000ff0900720c */ /* 0x000fe40003f25270 */
[----:B------:R-:W-:-:S02]  /*12f0*/  LOP3.LUT R7, R7, 0x800000, RZ, 0xfc, !PT ;  /* 0x0080000007077812 */ /* 0x000fc400078efcff */
[----:B------:R-:W-:Y:S02]  /*1300*/  IADD3 R9, PT, PT, -R9, RZ, RZ ;  /* 0x000000ff09097210 */ /* 0x000fe40007ffe1ff */
[----:B------:R-:W-:Y:S02]  /*1310*/  SHF.L.U32 R8, R7, R8, RZ ;  /* 0x0000000807087219 */ /* 0x000fe400000006ff */
[----:B------:R-:W-:Y:S02]  /*1320*/  FSETP.NEU.FTZ.AND P0, PT, R3, R6, PT ;  /* 0x000000060300720b */ /* 0x000fe40003f1d000 */
[----:B------:R-:W-:Y:S02]  /*1330*/  SEL R6, R9, RZ, P2 ;  /* 0x000000ff09067207 */ /* 0x000fe40001000000 */
[----:B------:R-:W-:Y:S02]  /*1340*/  ISETP.NE.AND P1, PT, R8, RZ, P1 ;  /* 0x000000ff0800720c */ /* 0x000fe40000f25270 */
[----:B------:R-:W-:-:S02]  /*1350*/  SHF.R.U32.HI R6, RZ, R6, R7 ;  /* 0x00000006ff067219 */ /* 0x000fc40000011607 */
[----:B------:R-:W-:Y:S02]  /*1360*/  PLOP3.LUT P0, PT, P0, P1, PT, 0xf8, 0x8f ;  /* 0x00000000008f781c */ /* 0x000fe40000703f70 */
[----:B------:R-:W-:Y:S02]  /*1370*/  SHF.R.U32.HI R8, RZ, 0x1, R6 ;  /* 0x00000001ff087819 */ /* 0x000fe40000011606 */
[----:B------:R-:W-:-:S04]  /*1380*/  SEL R3, RZ, 0x1, !P0 ;  /* 0x00000001ff037807 */ /* 0x000fc80004000000 */
[----:B------:R-:W-:-:S04]  /*1390*/  LOP3.LUT R3, R3, 0x1, R8, 0xf8, !PT ;  /* 0x0000000103037812 */ /* 0x000fc800078ef808 */
[----:B------:R-:W-:-:S04]  /*13a0*/  LOP3.LUT R3, R3, R6, RZ, 0xc0, !PT ;  /* 0x0000000603037212 */ /* 0x000fc800078ec0ff */
[----:B------:R-:W-:-:S04]  /*13b0*/  IADD3 R3, PT, PT, R8, R3, RZ ;  /* 0x0000000308037210 */ /* 0x000fc80007ffe0ff */
[----:B------:R-:W-:Y:S01]  /*13c0*/  LOP3.LUT R0, R3, R0, RZ, 0xfc, !PT ;  /* 0x0000000003007212 */ /* 0x000fe200078efcff */
[----:B------:R-:W-:Y:S06]  /*13d0*/  BRA `(.L_x_19) ;  /* 0x0000000000107947 */ /* 0x000fec0003800000 */
.L_x_18:
[----:B------:R-:W-:-:S04]  /*13e0*/  LOP3.LUT R0, R0, 0x80000000, RZ, 0xc0, !PT ;  /* 0x8000000000007812 */ /* 0x000fc800078ec0ff */
[----:B------:R-:W-:Y:S01]  /*13f0*/  LOP3.LUT R0, R0, 0x7f800000, RZ, 0xfc, !PT ;  /* 0x7f80000000007812 */ /* 0x000fe200078efcff */
[----:B------:R-:W-:Y:S06]  /*1400*/  BRA `(.L_x_19) ;  /* 0x0000000000047947 */ /* 0x000fec0003800000 */
.L_x_17:
[----:B------:R-:W-:-:S07]  /*1410*/  LEA R0, R7, R0, 0x17 ;  /* 0x0000000007007211 */ /* 0x000fce00078eb8ff */
.L_x_19:
[----:B------:R-:W-:Y:S05]  /*1420*/  BSYNC.RECONVERGENT B2 ;  /* 0x0000000000027941 */ /* 0x000fea0003800200 */
.L_x_16:
[----:B------:R-:W-:Y:S05]  /*1430*/  BRA `(.L_x_20) ;  /* 0x0000000000207947 */ /* 0x000fea0003800000 */
.L_x_15:
[----:B------:R-:W-:-:S04]  /*1440*/  LOP3.LUT R0, R9, 0x80000000, R6, 0x48, !PT ;  /* 0x8000000009007812 */ /* 0x000fc800078e4806 */
[----:B------:R-:W-:Y:S01]  /*1450*/  LOP3.LUT R0, R0, 0x7f800000, RZ, 0xfc, !PT ;  /* 0x7f80000000007812 */ /* 0x000fe200078efcff */
[----:B------:R-:W-:Y:S06]  /*1460*/  BRA `(.L_x_20) ;  /* 0x0000000000147947 */ /* 0x000fec0003800000 */
.L_x_14:
[----:B------:R-:W-:Y:S01]  /*1470*/  LOP3.LUT R0, R9, 0x80000000, R6, 0x48, !PT ;  /* 0x8000000009007812 */ /* 0x000fe200078e4806 */
[----:B------:R-:W-:Y:S06]  /*1480*/  BRA `(.L_x_20) ;  /* 0x00000000000c7947 */ /* 0x000fec0003800000 */
.L_x_13:
[----:B------:R-:W0:Y:S01]  /*1490*/  MUFU.RSQ R0, -QNAN ;  /* 0xffc0000000007908 */ /* 0x000e220000001400 */
[----:B------:R-:W-:Y:S05]  /*14a0*/  BRA `(.L_x_20) ;  /* 0x0000000000047947 */ /* 0x000fea0003800000 */
.L_x_12:
[----:B------:R-:W-:-:S07]  /*14b0*/  FADD.FTZ R0, R0, R3 ;  /* 0x0000000300007221 */ /* 0x000fce0000010000 */
.L_x_20:
[----:B------:R-:W-:Y:S05]  /*14c0*/  BSYNC.RECONVERGENT B1 ;  /* 0x0000000000017941 */ /* 0x000fea0003800200 */
.L_x_10:
[----:B------:R-:W-:-:S04]  /*14d0*/  HFMA2 R3, -RZ, RZ, 0, 0 ;  /* 0x00000000ff037431 */ /* 0x000fc800000001ff */
[----:B0-----:R-:W-:Y:S05]  /*14e0*/  RET.REL.NODEC R2 `(limitCoeff) ;  /* 0xffffffe802c47950 */ /* 0x001fea0003c3ffff */
.L_x_21:
[----:B------:R-:W-:-:S00]  /*14f0*/  BRA `(.L_x_21) ;  /* 0xfffffffc00fc7947 */ /* 0x000fc0000383ffff */
[----:B------:R-:W-:-:S00]  /*1500*/  NOP ;  /* 0x0000000000007918 */ /* 0x000fc00000000000 */
[----:B------:R-:W-:-:S00]  /*1510*/  NOP ;  /* 0x0000000000007918 */ /* 0x000fc00000000000 */
[----:B------:R-:W-:-:S00]  /*1520*/  NOP ;  /* 0x0000000000007918 */ /* 0x000fc00000000000 */
[----:B------:R-:W-:-:S00]  /*1530*/  NOP ;  /* 0x0000000000007918 */ /* 0x000fc00000000000 */
[----:B------:R-:W-:-:S00]  /*1540*/  NOP ;  /* 0x0000000000007918 */ /* 0x000fc00000000000 */
[----:B------:R-:W-:-:S00]  /*1550*/  NOP ;  /* 0x0000000000007918 */ /* 0x000fc00000000000 */
[----:B------:R-:W-:-:S00]  /*1560*/  NOP ;  /* 0x0000000000007918 */ /* 0x000fc00000000000 */
[----:B------:R-:W-:-:S00]  /*1570*/  NOP ;  /* 0x0000000000007918 */ /* 0x000fc00000000000 */
.L_x_22:


//--------------------- .nv.shared.reserved.0     --------------------------
	.section	.nv.shared.reserved.0,"aw",@nobits
	.weak		__nv_reservedSMEM_offset_0_alias
	.size		__nv_reservedSMEM_offset_0_alias, 0, 64
	.other		__nv_reservedSMEM_offset_0_alias,@"STO_CUDA_RESERVED_SHARED STV_DEFAULT"
__nv_reservedSMEM_offset_0_alias:
	.zero		0
	.zero		64


//--------------------- .nv.constant0.limitCoeff  --------------------------
	.section	.nv.constant0.limitCoeff,"a",@progbits
	.sectionflags	@""
	.align	4
.nv.constant0.limitCoeff:
	.zero		936


//--------------------- SYMBOLS --------------------------

	.type		.nv.reservedSmem.offset0,@object
	.size		.nv.reservedSmem.offset0,0x4
